//
// Generated by NVIDIA NVVM Compiler
//
// Compiler Build ID: CL-36424714
// Cuda compilation tools, release 13.0, V13.0.88
// Based on NVVM 20.0.0
//

.version 9.0
.target sm_100
.address_size 64

	// .globl	_Z22gpu_matrix_vector_multPfS_S_ii

.visible .entry _Z22gpu_matrix_vector_multPfS_S_ii(
	.param .u64 .ptr .align 1 _Z22gpu_matrix_vector_multPfS_S_ii_param_0,
	.param .u64 .ptr .align 1 _Z22gpu_matrix_vector_multPfS_S_ii_param_1,
	.param .u64 .ptr .align 1 _Z22gpu_matrix_vector_multPfS_S_ii_param_2,
	.param .u32 _Z22gpu_matrix_vector_multPfS_S_ii_param_3,
	.param .u32 _Z22gpu_matrix_vector_multPfS_S_ii_param_4
)
{
	.reg .pred 	%p<11>;
	.reg .b32 	%r<38>;
	.reg .b32 	%f<112>;
	.reg .b64 	%rd<31>;

	ld.param.u64 	%rd11, [_Z22gpu_matrix_vector_multPfS_S_ii_param_0];
	ld.param.u64 	%rd12, [_Z22gpu_matrix_vector_multPfS_S_ii_param_1];
	ld.param.u64 	%rd10, [_Z22gpu_matrix_vector_multPfS_S_ii_param_2];
	ld.param.u32 	%r24, [_Z22gpu_matrix_vector_multPfS_S_ii_param_3];
	ld.param.u32 	%r23, [_Z22gpu_matrix_vector_multPfS_S_ii_param_4];
	cvta.to.global.u64 	%rd1, %rd12;
	cvta.to.global.u64 	%rd2, %rd11;
	mov.u32 	%r25, %ctaid.x;
	mov.u32 	%r26, %ntid.x;
	mov.u32 	%r27, %tid.x;
	mad.lo.s32 	%r1, %r25, %r26, %r27;
	setp.ge.s32 	%p1, %r1, %r24;
	@%p1 bra 	$L__BB0_15;
	setp.lt.s32 	%p2, %r23, 1;
	mov.f32 	%f111, 0f00000000;
	@%p2 bra 	$L__BB0_14;
	mul.lo.s32 	%r2, %r23, %r1;
	and.b32  	%r3, %r23, 15;
	setp.lt.u32 	%p3, %r23, 16;
	mov.f32 	%f111, 0f00000000;
	mov.b32 	%r34, 0;
	@%p3 bra 	$L__BB0_5;
	and.b32  	%r34, %r23, 2147483632;
	neg.s32 	%r32, %r34;
	add.s64 	%rd3, %rd2, 32;
	add.s64 	%rd29, %rd1, 32;
	mov.f32 	%f111, 0f00000000;
	mov.u32 	%r31, %r2;
$L__BB0_4:
	.pragma "nounroll";
	mul.wide.s32 	%rd13, %r31, 4;
	add.s64 	%rd14, %rd3, %rd13;
	ld.global.f32 	%f18, [%rd14+-32];
	ld.global.f32 	%f19, [%rd29+-32];
	fma.rn.f32 	%f20, %f18, %f19, %f111;
	ld.global.f32 	%f21, [%rd14+-28];
	ld.global.f32 	%f22, [%rd29+-28];
	fma.rn.f32 	%f23, %f21, %f22, %f20;
	ld.global.f32 	%f24, [%rd14+-24];
	ld.global.f32 	%f25, [%rd29+-24];
	fma.rn.f32 	%f26, %f24, %f25, %f23;
	ld.global.f32 	%f27, [%rd14+-20];
	ld.global.f32 	%f28, [%rd29+-20];
	fma.rn.f32 	%f29, %f27, %f28, %f26;
	ld.global.f32 	%f30, [%rd14+-16];
	ld.global.f32 	%f31, [%rd29+-16];
	fma.rn.f32 	%f32, %f30, %f31, %f29;
	ld.global.f32 	%f33, [%rd14+-12];
	ld.global.f32 	%f34, [%rd29+-12];
	fma.rn.f32 	%f35, %f33, %f34, %f32;
	ld.global.f32 	%f36, [%rd14+-8];
	ld.global.f32 	%f37, [%rd29+-8];
	fma.rn.f32 	%f38, %f36, %f37, %f35;
	ld.global.f32 	%f39, [%rd14+-4];
	ld.global.f32 	%f40, [%rd29+-4];
	fma.rn.f32 	%f41, %f39, %f40, %f38;
	ld.global.f32 	%f42, [%rd14];
	ld.global.f32 	%f43, [%rd29];
	fma.rn.f32 	%f44, %f42, %f43, %f41;
	ld.global.f32 	%f45, [%rd14+4];
	ld.global.f32 	%f46, [%rd29+4];
	fma.rn.f32 	%f47, %f45, %f46, %f44;
	ld.global.f32 	%f48, [%rd14+8];
	ld.global.f32 	%f49, [%rd29+8];
	fma.rn.f32 	%f50, %f48, %f49, %f47;
	ld.global.f32 	%f51, [%rd14+12];
	ld.global.f32 	%f52, [%rd29+12];
	fma.rn.f32 	%f53, %f51, %f52, %f50;
	ld.global.f32 	%f54, [%rd14+16];
	ld.global.f32 	%f55, [%rd29+16];
	fma.rn.f32 	%f56, %f54, %f55, %f53;
	ld.global.f32 	%f57, [%rd14+20];
	ld.global.f32 	%f58, [%rd29+20];
	fma.rn.f32 	%f59, %f57, %f58, %f56;
	ld.global.f32 	%f60, [%rd14+24];
	ld.global.f32 	%f61, [%rd29+24];
	fma.rn.f32 	%f62, %f60, %f61, %f59;
	ld.global.f32 	%f63, [%rd14+28];
	ld.global.f32 	%f64, [%rd29+28];
	fma.rn.f32 	%f111, %f63, %f64, %f62;
	add.s32 	%r32, %r32, 16;
	add.s32 	%r31, %r31, 16;
	add.s64 	%rd29, %rd29, 64;
	setp.ne.s32 	%p4, %r32, 0;
	@%p4 bra 	$L__BB0_4;
$L__BB0_5:
	setp.eq.s32 	%p5, %r3, 0;
	@%p5 bra 	$L__BB0_14;
	and.b32  	%r11, %r23, 7;
	setp.lt.u32 	%p6, %r3, 8;
	@%p6 bra 	$L__BB0_8;
	add.s32 	%r29, %r34, %r2;
	mul.wide.s32 	%rd15, %r29, 4;
	add.s64 	%rd16, %rd2, %rd15;
	ld.global.f32 	%f66, [%rd16];
	mul.wide.u32 	%rd17, %r34, 4;
	add.s64 	%rd18, %rd1, %rd17;
	ld.global.f32 	%f67, [%rd18];
	fma.rn.f32 	%f68, %f66, %f67, %f111;
	ld.global.f32 	%f69, [%rd16+4];
	ld.global.f32 	%f70, [%rd18+4];
	fma.rn.f32 	%f71, %f69, %f70, %f68;
	ld.global.f32 	%f72, [%rd16+8];
	ld.global.f32 	%f73, [%rd18+8];
	fma.rn.f32 	%f74, %f72, %f73, %f71;
	ld.global.f32 	%f75, [%rd16+12];
	ld.global.f32 	%f76, [%rd18+12];
	fma.rn.f32 	%f77, %f75, %f76, %f74;
	ld.global.f32 	%f78, [%rd16+16];
	ld.global.f32 	%f79, [%rd18+16];
	fma.rn.f32 	%f80, %f78, %f79, %f77;
	ld.global.f32 	%f81, [%rd16+20];
	ld.global.f32 	%f82, [%rd18+20];
	fma.rn.f32 	%f83, %f81, %f82, %f80;
	ld.global.f32 	%f84, [%rd16+24];
	ld.global.f32 	%f85, [%rd18+24];
	fma.rn.f32 	%f86, %f84, %f85, %f83;
	ld.global.f32 	%f87, [%rd16+28];
	ld.global.f32 	%f88, [%rd18+28];
	fma.rn.f32 	%f111, %f87, %f88, %f86;
	add.s32 	%r34, %r34, 8;
$L__BB0_8:
	setp.eq.s32 	%p7, %r11, 0;
	@%p7 bra 	$L__BB0_14;
	and.b32  	%r14, %r23, 3;
	setp.lt.u32 	%p8, %r11, 4;
	@%p8 bra 	$L__BB0_11;
	add.s32 	%r30, %r34, %r2;
	mul.wide.s32 	%rd19, %r30, 4;
	add.s64 	%rd20, %rd2, %rd19;
	ld.global.f32 	%f90, [%rd20];
	mul.wide.u32 	%rd21, %r34, 4;
	add.s64 	%rd22, %rd1, %rd21;
	ld.global.f32 	%f91, [%rd22];
	fma.rn.f32 	%f92, %f90, %f91, %f111;
	ld.global.f32 	%f93, [%rd20+4];
	ld.global.f32 	%f94, [%rd22+4];
	fma.rn.f32 	%f95, %f93, %f94, %f92;
	ld.global.f32 	%f96, [%rd20+8];
	ld.global.f32 	%f97, [%rd22+8];
	fma.rn.f32 	%f98, %f96, %f97, %f95;
	ld.global.f32 	%f99, [%rd20+12];
	ld.global.f32 	%f100, [%rd22+12];
	fma.rn.f32 	%f111, %f99, %f100, %f98;
	add.s32 	%r34, %r34, 4;
$L__BB0_11:
	setp.eq.s32 	%p9, %r14, 0;
	@%p9 bra 	$L__BB0_14;
	mul.wide.u32 	%rd23, %r34, 4;
	add.s64 	%rd30, %rd1, %rd23;
	add.s32 	%r37, %r34, %r2;
	neg.s32 	%r36, %r14;
$L__BB0_13:
	.pragma "nounroll";
	mul.wide.s32 	%rd24, %r37, 4;
	add.s64 	%rd25, %rd2, %rd24;
	ld.global.f32 	%f101, [%rd25];
	ld.global.f32 	%f102, [%rd30];
	fma.rn.f32 	%f111, %f101, %f102, %f111;
	add.s64 	%rd30, %rd30, 4;
	add.s32 	%r37, %r37, 1;
	add.s32 	%r36, %r36, 1;
	setp.ne.s32 	%p10, %r36, 0;
	@%p10 bra 	$L__BB0_13;
$L__BB0_14:
	cvta.to.global.u64 	%rd26, %rd10;
	mul.wide.s32 	%rd27, %r1, 4;
	add.s64 	%rd28, %rd26, %rd27;
	st.global.f32 	[%rd28], %f111;
$L__BB0_15:
	ret;

}


// ===== COMPILED SASS (sm_100) =====

	.target	sm_100

	.elftype	@"ET_EXEC"


//--------------------- .note.nv.tkinfo           --------------------------
	.section	.note.nv.tkinfo,"",@"SHT_NOTE"
	.sectionflags	@"SHF_NOTE_NV_TKINFO"
	.tkinfo
        /*0018*/ 	.word	0x00000002
        /*0030*/ 	.string	""
        /*0030*/ 	.string	"ptxas"
        /*0030*/ 	.string	"Cuda compilation tools, release 13.0, V13.0.88"
        /*0030*/ 	.string	"Build cuda_13.0.r13.0/compiler.36424714_0"
        /*0030*/ 	.string	"-arch sm_100 -m 64 "



//--------------------- .note.nv.cuinfo           --------------------------
	.section	.note.nv.cuinfo,"",@"SHT_NOTE"
	.sectionflags	@"SHF_NOTE_NV_CUINFO"
        /*0018*/ 	.short	0x0002
        /*001a*/ 	.short	0x0064
        /*001c*/ 	.short	0x0082
	.zero		2


//--------------------- .nv.info                  --------------------------
	.section	.nv.info,"",@"SHT_CUDA_INFO"
	.align	4


	//----- nvinfo : EIATTR_REGCOUNT
	.align		4
        /*0000*/ 	.byte	0x04, 0x2f
        /*0002*/ 	.short	(.L_1 - .L_0)
	.align		4
.L_0:
        /*0004*/ 	.word	index@(_Z22gpu_matrix_vector_multPfS_S_ii)
        /*0008*/ 	.word	0x0000001e


	//----- nvinfo : EIATTR_FRAME_SIZE
	.align		4
.L_1:
        /*000c*/ 	.byte	0x04, 0x11
        /*000e*/ 	.short	(.L_3 - .L_2)
	.align		4
.L_2:
        /*0010*/ 	.word	index@(_Z22gpu_matrix_vector_multPfS_S_ii)
        /*0014*/ 	.word	0x00000000


	//----- nvinfo : EIATTR_MIN_STACK_SIZE
	.align		4
.L_3:
        /*0018*/ 	.byte	0x04, 0x12
        /*001a*/ 	.short	(.L_5 - .L_4)
	.align		4
.L_4:
        /*001c*/ 	.word	index@(_Z22gpu_matrix_vector_multPfS_S_ii)
        /*0020*/ 	.word	0x00000000
.L_5:


//--------------------- .nv.compat                --------------------------
	.section	.nv.compat,"",@"SHT_CUDA_COMPAT_INFO"
	.align	4
        /*0000*/ 	.byte	0x02, 0x09, 0x00, 0x00, 0x02, 0x02, 0x01, 0x00, 0x02, 0x05, 0x05, 0x00, 0x03, 0x07, 0x01, 0x01
        /*0010*/ 	.byte	0x02, 0x03, 0x00, 0x00, 0x02, 0x06, 0x01, 0x00, 0x04, 0x0b, 0x08, 0x00, 0x09, 0x00, 0x00, 0x00
        /*0020*/ 	.byte	0x00, 0x00, 0x00, 0x00


//--------------------- .nv.info._Z22gpu_matrix_vector_multPfS_S_ii --------------------------
	.section	.nv.info._Z22gpu_matrix_vector_multPfS_S_ii,"",@"SHT_CUDA_INFO"
	.sectionflags	@""
	.align	4


	//----- nvinfo : EIATTR_CUDA_API_VERSION
	.align		4
        /*0000*/ 	.byte	0x04, 0x37
        /*0002*/ 	.short	(.L_7 - .L_6)
.L_6:
        /*0004*/ 	.word	0x00000082


	//----- nvinfo : EIATTR_KPARAM_INFO
	.align		4
.L_7:
        /*0008*/ 	.byte	0x04, 0x17
        /*000a*/ 	.short	(.L_9 - .L_8)
.L_8:
        /*000c*/ 	.word	0x00000000
        /*0010*/ 	.short	0x0004
        /*0012*/ 	.short	0x001c
        /*0014*/ 	.byte	0x00, 0xf0, 0x11, 0x00


	//----- nvinfo : EIATTR_KPARAM_INFO
	.align		4
.L_9:
        /*0018*/ 	.byte	0x04, 0x17
        /*001a*/ 	.short	(.L_11 - .L_10)
.L_10:
        /*001c*/ 	.word	0x00000000
        /*0020*/ 	.short	0x0003
        /*0022*/ 	.short	0x0018
        /*0024*/ 	.byte	0x00, 0xf0, 0x11, 0x00


	//----- nvinfo : EIATTR_KPARAM_INFO
	.align		4
.L_11:
        /*0028*/ 	.byte	0x04, 0x17
        /*002a*/ 	.short	(.L_13 - .L_12)
.L_12:
        /*002c*/ 	.word	0x00000000
        /*0030*/ 	.short	0x0002
        /*0032*/ 	.short	0x0010
        /*0034*/ 	.byte	0x00, 0xf5, 0x21, 0x00


	//----- nvinfo : EIATTR_KPARAM_INFO
	.align		4
.L_13:
        /*0038*/ 	.byte	0x04, 0x17
        /*003a*/ 	.short	(.L_15 - .L_14)
.L_14:
        /*003c*/ 	.word	0x00000000
        /*0040*/ 	.short	0x0001
        /*0042*/ 	.short	0x0008
        /*0044*/ 	.byte	0x00, 0xf5, 0x21, 0x00


	//----- nvinfo : EIATTR_KPARAM_INFO
	.align		4
.L_15:
        /*0048*/ 	.byte	0x04, 0x17
        /*004a*/ 	.short	(.L_17 - .L_16)
.L_16:
        /*004c*/ 	.word	0x00000000
        /*0050*/ 	.short	0x0000
        /*0052*/ 	.short	0x0000
        /*0054*/ 	.byte	0x00, 0xf5, 0x21, 0x00


	//----- nvinfo : EIATTR_SPARSE_MMA_MASK
	.align		4
.L_17:
        /*0058*/ 	.byte	0x03, 0x50
        /*005a*/ 	.short	0x0000


	//----- nvinfo : EIATTR_MAXREG_COUNT
	.align		4
        /*005c*/ 	.byte	0x03, 0x1b
        /*005e*/ 	.short	0x00ff


	//----- nvinfo : EIATTR_MERCURY_ISA_VERSION
	.align		4
        /*0060*/ 	.byte	0x03, 0x5f
        /*0062*/ 	.short	0x0101


	//----- nvinfo : EIATTR_VRC_CTA_INIT_COUNT
	.align		4
        /*0064*/ 	.byte	0x02, 0x4a
	.zero		1
	.zero		1


	//----- nvinfo : EIATTR_EXIT_INSTR_OFFSETS
	.align		4
        /*0068*/ 	.byte	0x04, 0x1c
        /*006a*/ 	.short	(.L_19 - .L_18)


	//   ....[0]....
.L_18:
        /*006c*/ 	.word	0x00000070


	//   ....[1]....
        /*0070*/ 	.word	0x00000a90


	//----- nvinfo : EIATTR_CBANK_PARAM_SIZE
	.align		4
.L_19:
        /*0074*/ 	.byte	0x03, 0x19
        /*0076*/ 	.short	0x0020


	//----- nvinfo : EIATTR_PARAM_CBANK
	.align		4
        /*0078*/ 	.byte	0x04, 0x0a
        /*007a*/ 	.short	(.L_21 - .L_20)
	.align		4
.L_20:
        /*007c*/ 	.word	index@(.nv.constant0._Z22gpu_matrix_vector_multPfS_S_ii)
        /*0080*/ 	.short	0x0380
        /*0082*/ 	.short	0x0020


	//----- nvinfo : EIATTR_SW_WAR
	.align		4
.L_21:
        /*0084*/ 	.byte	0x04, 0x36
        /*0086*/ 	.short	(.L_23 - .L_22)
.L_22:
        /*0088*/ 	.word	0x00000008
.L_23:


//--------------------- .nv.callgraph             --------------------------
	.section	.nv.callgraph,"",@"SHT_CUDA_CALLGRAPH"
	.align	4
	.sectionentsize	8
	.align		4
        /*0000*/ 	.word	0x00000000
	.align		4
        /*0004*/ 	.word	0xffffffff
	.align		4
        /*0008*/ 	.word	0x00000000
	.align		4
        /*000c*/ 	.word	0xfffffffe
	.align		4
        /*0010*/ 	.word	0x00000000
	.align		4
        /*0014*/ 	.word	0xfffffffd
	.align		4
        /*0018*/ 	.word	0x00000000
	.align		4
        /*001c*/ 	.word	0xfffffffc


//--------------------- .text._Z22gpu_matrix_vector_multPfS_S_ii --------------------------
	.section	.text._Z22gpu_matrix_vector_multPfS_S_ii,"ax",@progbits
	.align	128
        .global         _Z22gpu_matrix_vector_multPfS_S_ii
        .type           _Z22gpu_matrix_vector_multPfS_S_ii,@function
        .size           _Z22gpu_matrix_vector_multPfS_S_ii,(.L_x_7 - _Z22gpu_matrix_vector_multPfS_S_ii)
        .other          _Z22gpu_matrix_vector_multPfS_S_ii,@"STO_CUDA_ENTRY STV_DEFAULT"
_Z22gpu_matrix_vector_multPfS_S_ii:
.text._Z22gpu_matrix_vector_multPfS_S_ii:
[----:B------:R-:W-:Y:S01]  /*0000*/  LDC R1, c[0x0][0x37c] ;  /* 0x0000df00ff017b82 */ /* 0x000fe20000000800 */
[----:B------:R-:W0:Y:S07]  /*0010*/  S2R R3, SR_TID.X ;  /* 0x0000000000037919 */ /* 0x000e2e0000002100 */
[----:B------:R-:W0:Y:S01]  /*0020*/  S2UR UR4, SR_CTAID.X ;  /* 0x00000000000479c3 */ /* 0x000e220000002500 */
[----:B------:R-:W1:Y:S07]  /*0030*/  LDCU UR5, c[0x0][0x398] ;  /* 0x00007300ff0577ac */ /* 0x000e6e0008000800 */
[----:B------:R-:W0:Y:S02]  /*0040*/  LDC R0, c[0x0][0x360] ;  /* 0x0000d800ff007b82 */ /* 0x000e240000000800 */
[----:B0-----:R-:W-:-:S05]  /*0050*/  IMAD R0, R0, UR4, R3 ;  /* 0x0000000400007c24 */ /* 0x001fca000f8e0203 */
[----:B-1----:R-:W-:-:S13]  /*0060*/  ISETP.GE.AND P0, PT, R0, UR5, PT ;  /* 0x0000000500007c0c */ /* 0x002fda000bf06270 */
[----:B------:R-:W-:Y:S05]  /*0070*/  @P0 EXIT ;  /* 0x000000000000094d */ /* 0x000fea0003800000 */
[----:B------:R-:W0:Y:S01]  /*0080*/  LDCU UR8, c[0x0][0x39c] ;  /* 0x00007380ff0877ac */ /* 0x000e220008000800 */
[----:B------:R-:W-:Y:S01]  /*0090*/  HFMA2 R15, -RZ, RZ, 0, 0 ;  /* 0x00000000ff0f7431 */ /* 0x000fe200000001ff */
[----:B------:R-:W1:Y:S01]  /*00a0*/  LDCU.64 UR16, c[0x0][0x358] ;  /* 0x00006b00ff1077ac */ /* 0x000e620008000a00 */
[----:B0-----:R-:W-:-:S09]  /*00b0*/  UISETP.GE.AND UP0, UPT, UR8, 0x1, UPT ;  /* 0x000000010800788c */ /* 0x001fd2000bf06270 */
[----:B-1----:R-:W-:Y:S05]  /*00c0*/  BRA.U !UP0, `(.L_x_0) ;  /* 0x0000000908647547 */ /* 0x002fea000b800000 */
[----:B------:R-:W-:Y:S02]  /*00d0*/  UISETP.GE.U32.AND UP1, UPT, UR8, 0x10, UPT ;  /* 0x000000100800788c */ /* 0x000fe4000bf26070 */
[----:B------:R-:W-:Y:S01]  /*00e0*/  IMAD R7, R0, UR8, RZ ;  /* 0x0000000800077c24 */ /* 0x000fe2000f8e02ff */
[----:B------:R-:W-:Y:S01]  /*00f0*/  ULOP3.LUT UR9, UR8, 0xf, URZ, 0xc0, !UPT ;  /* 0x0000000f08097892 */ /* 0x000fe2000f8ec0ff */
[----:B------:R-:W-:Y:S02]  /*0100*/  MOV R15, RZ ;  /* 0x000000ff000f7202 */ /* 0x000fe40000000f00 */
[----:B------:R-:W-:Y:S01]  /*0110*/  MOV R8, RZ ;  /* 0x000000ff00087202 */ /* 0x000fe20000000f00 */
[----:B------:R-:W-:Y:S02]  /*0120*/  UISETP.NE.AND UP0, UPT, UR9, URZ, UPT ;  /* 0x000000ff0900728c */ /* 0x000fe4000bf05270 */
[----:B------:R-:W-:Y:S09]  /*0130*/  BRA.U !UP1, `(.L_x_1) ;  /* 0x0000000509147547 */ /* 0x000ff2000b800000 */
[----:B------:R-:W0:Y:S01]  /*0140*/  LDCU.128 UR12, c[0x0][0x380] ;  /* 0x00007000ff0c77ac */ /* 0x000e220008000c00 */
[----:B------:R-:W-:Y:S02]  /*0150*/  MOV R15, RZ ;  /* 0x000000ff000f7202 */ /* 0x000fe40000000f00 */
[----:B------:R-:W-:Y:S01]  /*0160*/  MOV R6, R7 ;  /* 0x0000000700067202 */ /* 0x000fe20000000f00 */
[----:B------:R-:W-:-:S04]  /*0170*/  ULOP3.LUT UR10, UR8, 0x7ffffff0, URZ, 0xc0, !UPT ;  /* 0x7ffffff0080a7892 */ /* 0x000fc8000f8ec0ff */
[----:B------:R-:W-:Y:S02]  /*0180*/  UIADD3 UR11, UPT, UPT, -UR10, URZ, URZ ;  /* 0x000000ff0a0b7290 */ /* 0x000fe4000fffe1ff */
[----:B------:R-:W-:Y:S01]  /*0190*/  MOV R8, UR10 ;  /* 0x0000000a00087c02 */ /* 0x000fe20008000f00 */
[----:B0-----:R-:W-:Y:S02]  /*01a0*/  UIADD3 UR4, UP2, UPT, UR14, 0x20, URZ ;  /* 0x000000200e047890 */ /* 0x001fe4000ff5e0ff */
[----:B------:R-:W-:Y:S02]  /*01b0*/  UIADD3 UR6, UP1, UPT, UR12, 0x20, URZ ;  /* 0x000000200c067890 */ /* 0x000fe4000ff3e0ff */
[----:B------:R-:W-:Y:S02]  /*01c0*/  UIADD3.X UR5, UPT, UPT, URZ, UR15, URZ, UP2, !UPT ;  /* 0x0000000fff057290 */ /* 0x000fe400097fe4ff */
[----:B------:R-:W-:Y:S01]  /*01d0*/  MOV R2, UR4 ;  /* 0x0000000400027c02 */ /* 0x000fe20008000f00 */
[----:B------:R-:W-:-:S03]  /*01e0*/  UIADD3.X UR7, UPT, UPT, URZ, UR13, URZ, UP1, !UPT ;  /* 0x0000000dff077290 */ /* 0x000fc60008ffe4ff */
[----:B------:R-:W-:-:S09]  /*01f0*/  MOV R3, UR5 ;  /* 0x0000000500037c02 */ /* 0x000fd20008000f00 */
.L_x_2:
[----:B------:R-:W-:Y:S01]  /*0200*/  MOV R4, UR6 ;  /* 0x0000000600047c02 */ /* 0x000fe20008000f00 */
[----:B------:R-:W2:Y:S01]  /*0210*/  LDG.E R17, desc[UR16][R2.64+-0x20] ;  /* 0xffffe01002117981 */ /* 0x000ea2000c1e1900 */
[----:B------:R-:W-:-:S03]  /*0220*/  MOV R5, UR7 ;  /* 0x0000000700057c02 */ /* 0x000fc60008000f00 */
[----:B------:R-:W3:Y:S01]  /*0230*/  LDG.E R25, desc[UR16][R2.64+-0x1c] ;  /* 0xffffe41002197981 */ /* 0x000ee2000c1e1900 */
[----:B------:R-:W-:-:S03]  /*0240*/  IMAD.WIDE R4, R6, 0x4, R4 ;  /* 0x0000000406047825 */ /* 0x000fc600078e0204 */
[----:B------:R-:W4:Y:S04]  /*0250*/  LDG.E R19, desc[UR16][R2.64+-0x18] ;  /* 0xffffe81002137981 */ /* 0x000f28000c1e1900 */
[----:B------:R-:W2:Y:S04]  /*0260*/  LDG.E R16, desc[UR16][R4.64+-0x20] ;  /* 0xffffe01004107981 */ /* 0x000ea8000c1e1900 */
[----:B------:R-:W3:Y:S04]  /*0270*/  LDG.E R18, desc[UR16][R4.64+-0x1c] ;  /* 0xffffe41004127981 */ /* 0x000ee8000c1e1900 */
[----:B------:R-:W4:Y:S04]  /*0280*/  LDG.E R20, desc[UR16][R4.64+-0x18] ;  /* 0xffffe81004147981 */ /* 0x000f28000c1e1900 */
[----:B------:R-:W5:Y:S04]  /*0290*/  LDG.E R22, desc[UR16][R2.64+-0x14] ;  /* 0xffffec1002167981 */ /* 0x000f68000c1e1900 */
        /* <DEDUP_REMOVED lines=8> */
[----:B------:R-:W5:Y:S01]  /*0320*/  LDG.E R14, desc[UR16][R4.64+-0x4] ;  /* 0xfffffc10040e7981 */ /* 0x000f62000c1e1900 */
[----:B--2---:R-:W-:-:S03]  /*0330*/  FFMA R17, R16, R17, R15 ;  /* 0x0000001110117223 */ /* 0x004fc6000000000f */
[----:B------:R-:W2:Y:S04]  /*0340*/  LDG.E R15, desc[UR16][R2.64] ;  /* 0x00000010020f7981 */ /* 0x000ea8000c1e1900 */
[----:B------:R-:W2:Y:S01]  /*0350*/  LDG.E R16, desc[UR16][R4.64] ;  /* 0x0000001004107981 */ /* 0x000ea2000c1e1900 */
[----:B---3--:R-:W-:-:S03]  /*0360*/  FFMA R25, R18, R25, R17 ;  /* 0x0000001912197223 */ /* 0x008fc60000000011 */
[----:B------:R-:W3:Y:S01]  /*0370*/  LDG.E R17, desc[UR16][R2.64+0x4] ;  /* 0x0000041002117981 */ /* 0x000ee2000c1e1900 */
[----:B----4-:R-:W-:-:S03]  /*0380*/  FFMA R26, R20, R19, R25 ;  /* 0x00000013141a7223 */ /* 0x010fc60000000019 */
[----:B------:R-:W3:Y:S04]  /*0390*/  LDG.E R18, desc[UR16][R4.64+0x4] ;  /* 0x0000041004127981 */ /* 0x000ee8000c1e1900 */
[----:B------:R-:W4:Y:S01]  /*03a0*/  LDG.E R20, desc[UR16][R2.64+0x8] ;  /* 0x0000081002147981 */ /* 0x000f22000c1e1900 */
[----:B-----5:R-:W-:-:S03]  /*03b0*/  FFMA R25, R21, R22, R26 ;  /* 0x0000001615197223 */ /* 0x020fc6000000001a */
[----:B------:R-:W4:Y:S04]  /*03c0*/  LDG.E R19, desc[UR16][R4.64+0x8] ;  /* 0x0000081004137981 */ /* 0x000f28000c1e1900 */
[----:B------:R-:W5:Y:S01]  /*03d0*/  LDG.E R22, desc[UR16][R2.64+0xc] ;  /* 0x00000c1002167981 */ /* 0x000f62000c1e1900 */
[----:B------:R-:W-:-:S03]  /*03e0*/  FFMA R25, R24, R23, R25 ;  /* 0x0000001718197223 */ /* 0x000fc60000000019 */
[----:B------:R-:W5:Y:S04]  /*03f0*/  LDG.E R21, desc[UR16][R4.64+0xc] ;  /* 0x00000c1004157981 */ /* 0x000f68000c1e1900 */
[----:B------:R-:W5:Y:S01]  /*0400*/  LDG.E R24, desc[UR16][R2.64+0x10] ;  /* 0x0000101002187981 */ /* 0x000f62000c1e1900 */
[----:B------:R-:W-:-:S03]  /*0410*/  FFMA R25, R10, R9, R25 ;  /* 0x000000090a197223 */ /* 0x000fc60000000019 */
[----:B------:R-:W5:Y:S04]  /*0420*/  LDG.E R23, desc[UR16][R4.64+0x10] ;  /* 0x0000101004177981 */ /* 0x000f68000c1e1900 */
[----:B------:R-:W5:Y:S01]  /*0430*/  LDG.E R10, desc[UR16][R2.64+0x14] ;  /* 0x00001410020a7981 */ /* 0x000f62000c1e1900 */
[----:B------:R-:W-:-:S03]  /*0440*/  FFMA R27, R12, R11, R25 ;  /* 0x0000000b0c1b7223 */ /* 0x000fc60000000019 */
[----:B------:R-:W5:Y:S04]  /*0450*/  LDG.E R9, desc[UR16][R4.64+0x14] ;  /* 0x0000141004097981 */ /* 0x000f68000c1e1900 */
[----:B------:R-:W5:Y:S04]  /*0460*/  LDG.E R11, desc[UR16][R2.64+0x18] ;  /* 0x00001810020b7981 */ /* 0x000f68000c1e1900 */
[----:B------:R-:W5:Y:S04]  /*0470*/  LDG.E R12, desc[UR16][R4.64+0x18] ;  /* 0x00001810040c7981 */ /* 0x000f68000c1e1900 */
[----:B------:R-:W5:Y:S04]  /*0480*/  LDG.E R25, desc[UR16][R4.64+0x1c] ;  /* 0x00001c1004197981 */ /* 0x000f68000c1e1900 */
[----:B------:R0:W5:Y:S01]  /*0490*/  LDG.E R26, desc[UR16][R2.64+0x1c] ;  /* 0x00001c10021a7981 */ /* 0x000162000c1e1900 */
[----:B------:R-:W-:Y:S01]  /*04a0*/  FFMA R13, R14, R13, R27 ;  /* 0x0000000d0e0d7223 */ /* 0x000fe2000000001b */
[----:B------:R-:W-:-:S04]  /*04b0*/  UIADD3 UR11, UPT, UPT, UR11, 0x10, URZ ;  /* 0x000000100b0b7890 */ /* 0x000fc8000fffe0ff */
[----:B------:R-:W-:Y:S01]  /*04c0*/  UISETP.NE.AND UP1, UPT, UR11, URZ, UPT ;  /* 0x000000ff0b00728c */ /* 0x000fe2000bf25270 */
[----:B0-----:R-:W-:Y:S02]  /*04d0*/  IADD3 R2, P0, PT, R2, 0x40, RZ ;  /* 0x0000004002027810 */ /* 0x001fe40007f1e0ff */
[----:B------:R-:W-:Y:S02]  /*04e0*/  IADD3 R6, PT, PT, R6, 0x10, RZ ;  /* 0x0000001006067810 */ /* 0x000fe40007ffe0ff */
[----:B------:R-:W-:Y:S01]  /*04f0*/  IADD3.X R3, PT, PT, RZ, R3, RZ, P0, !PT ;  /* 0x00000003ff037210 */ /* 0x000fe200007fe4ff */
[----:B--2---:R-:W-:-:S04]  /*0500*/  FFMA R13, R16, R15, R13 ;  /* 0x0000000f100d7223 */ /* 0x004fc8000000000d */
[----:B---3--:R-:W-:-:S04]  /*0510*/  FFMA R18, R18, R17, R13 ;  /* 0x0000001112127223 */ /* 0x008fc8000000000d */
[----:B----4-:R-:W-:-:S04]  /*0520*/  FFMA R18, R19, R20, R18 ;  /* 0x0000001413127223 */ /* 0x010fc80000000012 */
[----:B-----5:R-:W-:-:S04]  /*0530*/  FFMA R18, R21, R22, R18 ;  /* 0x0000001615127223 */ /* 0x020fc80000000012 */
[----:B------:R-:W-:-:S04]  /*0540*/  FFMA R18, R23, R24, R18 ;  /* 0x0000001817127223 */ /* 0x000fc80000000012 */
[----:B------:R-:W-:-:S04]  /*0550*/  FFMA R9, R9, R10, R18 ;  /* 0x0000000a09097223 */ /* 0x000fc80000000012 */
[----:B------:R-:W-:-:S04]  /*0560*/  FFMA R12, R12, R11, R9 ;  /* 0x0000000b0c0c7223 */ /* 0x000fc80000000009 */
[----:B------:R-:W-:Y:S01]  /*0570*/  FFMA R15, R25, R26, R12 ;  /* 0x0000001a190f7223 */ /* 0x000fe2000000000c */
[----:B------:R-:W-:Y:S06]  /*0580*/  BRA.U UP1, `(.L_x_2) ;  /* 0xfffffffd011c7547 */ /* 0x000fec000b83ffff */
.L_x_1:
[----:B------:R-:W-:Y:S05]  /*0590*/  BRA.U !UP0, `(.L_x_0) ;  /* 0x0000000508307547 */ /* 0x000fea000b800000 */
[----:B------:R-:W-:Y:S02]  /*05a0*/  UISETP.GE.U32.AND UP0, UPT, UR9, 0x8, UPT ;  /* 0x000000080900788c */ /* 0x000fe4000bf06070 */
[----:B------:R-:W-:-:S04]  /*05b0*/  ULOP3.LUT UR5, UR8, 0x7, URZ, 0xc0, !UPT ;  /* 0x0000000708057892 */ /* 0x000fc8000f8ec0ff */
[----:B------:R-:W-:-:S03]  /*05c0*/  UISETP.NE.AND UP1, UPT, UR5, URZ, UPT ;  /* 0x000000ff0500728c */ /* 0x000fc6000bf25270 */
[----:B------:R-:W-:Y:S08]  /*05d0*/  BRA.U !UP0, `(.L_x_3) ;  /* 0x0000000108787547 */ /* 0x000ff0000b800000 */
[----:B------:R-:W0:Y:S01]  /*05e0*/  LDC.64 R2, c[0x0][0x380] ;  /* 0x0000e000ff027b82 */ /* 0x000e220000000a00 */
[----:B------:R-:W-:-:S07]  /*05f0*/  IADD3 R9, PT, PT, R7, R8, RZ ;  /* 0x0000000807097210 */ /* 0x000fce0007ffe0ff */
[----:B------:R-:W1:Y:S01]  /*0600*/  LDC.64 R4, c[0x0][0x388] ;  /* 0x0000e200ff047b82 */ /* 0x000e620000000a00 */
[----:B0-----:R-:W-:-:S05]  /*0610*/  IMAD.WIDE R2, R9, 0x4, R2 ;  /* 0x0000000409027825 */ /* 0x001fca00078e0202 */
[----:B------:R-:W2:Y:S01]  /*0620*/  LDG.E R10, desc[UR16][R2.64] ;  /* 0x00000010020a7981 */ /* 0x000ea2000c1e1900 */
[----:B-1----:R-:W-:-:S03]  /*0630*/  IMAD.WIDE.U32 R4, R8, 0x4, R4 ;  /* 0x0000000408047825 */ /* 0x002fc600078e0004 */
[----:B------:R-:W3:Y:S04]  /*0640*/  LDG.E R13, desc[UR16][R2.64+0x4] ;  /* 0x00000410020d7981 */ /* 0x000ee8000c1e1900 */
[----:B------:R-:W2:Y:S04]  /*0650*/  LDG.E R11, desc[UR16][R4.64] ;  /* 0x00000010040b7981 */ /* 0x000ea8000c1e1900 */
[----:B------:R-:W3:Y:S04]  /*0660*/  LDG.E R12, desc[UR16][R4.64+0x4] ;  /* 0x00000410040c7981 */ /* 0x000ee8000c1e1900 */
[----:B------:R-:W4:Y:S04]  /*0670*/  LDG.E R17, desc[UR16][R2.64+0x8] ;  /* 0x0000081002117981 */ /* 0x000f28000c1e1900 */
        /* <DEDUP_REMOVED lines=11> */
[----:B------:R-:W-:Y:S01]  /*0730*/  IADD3 R8, PT, PT, R8, 0x8, RZ ;  /* 0x0000000808087810 */ /* 0x000fe20007ffe0ff */
[----:B--2---:R-:W-:-:S04]  /*0740*/  FFMA R10, R10, R11, R15 ;  /* 0x0000000b0a0a7223 */ /* 0x004fc8000000000f */
[----:B---3--:R-:W-:-:S04]  /*0750*/  FFMA R10, R13, R12, R10 ;  /* 0x0000000c0d0a7223 */ /* 0x008fc8000000000a */
[----:B----4-:R-:W-:-:S04]  /*0760*/  FFMA R10, R17, R14, R10 ;  /* 0x0000000e110a7223 */ /* 0x010fc8000000000a */
[----:B-----5:R-:W-:-:S04]  /*0770*/  FFMA R10, R19, R16, R10 ;  /* 0x00000010130a7223 */ /* 0x020fc8000000000a */
[----:B------:R-:W-:-:S04]  /*0780*/  FFMA R10, R21, R18, R10 ;  /* 0x00000012150a7223 */ /* 0x000fc8000000000a */
[----:B------:R-:W-:-:S04]  /*0790*/  FFMA R23, R23, R20, R10 ;  /* 0x0000001417177223 */ /* 0x000fc8000000000a */
[----:B------:R-:W-:-:S04]  /*07a0*/  FFMA R6, R6, R9, R23 ;  /* 0x0000000906067223 */ /* 0x000fc80000000017 */
[----:B------:R-:W-:-:S07]  /*07b0*/  FFMA R15, R25, R22, R6 ;  /* 0x00000016190f7223 */ /* 0x000fce0000000006 */
.L_x_3:
        /* <DEDUP_REMOVED lines=17> */
[----:B------:R-:W5:Y:S01]  /*08d0*/  LDG.E R14, desc[UR16][R4.64+0xc] ;  /* 0x00000c10040e7981 */ /* 0x000f62000c1e1900 */
[----:B------:R-:W-:Y:S01]  /*08e0*/  IADD3 R8, PT, PT, R8, 0x4, RZ ;  /* 0x0000000408087810 */ /* 0x000fe20007ffe0ff */
[----:B--2---:R-:W-:-:S04]  /*08f0*/  FFMA R6, R6, R9, R15 ;  /* 0x0000000906067223 */ /* 0x004fc8000000000f */
[----:B---3--:R-:W-:-:S04]  /*0900*/  FFMA R6, R11, R10, R6 ;  /* 0x0000000a0b067223 */ /* 0x008fc80000000006 */
[----:B----4-:R-:W-:-:S04]  /*0910*/  FFMA R6, R13, R12, R6 ;  /* 0x0000000c0d067223 */ /* 0x010fc80000000006 */
[----:B-----5:R-:W-:-:S07]  /*0920*/  FFMA R15, R17, R14, R6 ;  /* 0x0000000e110f7223 */ /* 0x020fce0000000006 */
.L_x_4:
[----:B------:R-:W-:Y:S05]  /*0930*/  BRA.U !UP1, `(.L_x_0) ;  /* 0x0000000109487547 */ /* 0x000fea000b800000 */
[----:B------:R-:W0:Y:S01]  /*0940*/  LDC.64 R2, c[0x0][0x388] ;  /* 0x0000e200ff027b82 */ /* 0x000e220000000a00 */
[----:B------:R-:W-:Y:S01]  /*0950*/  IADD3 R7, PT, PT, R7, R8, RZ ;  /* 0x0000000807077210 */ /* 0x000fe20007ffe0ff */
[----:B------:R-:W-:-:S06]  /*0960*/  UIADD3 UR4, UPT, UPT, -UR4, URZ, URZ ;  /* 0x000000ff04047290 */ /* 0x000fcc000fffe1ff */
[----:B------:R-:W1:Y:S01]  /*0970*/  LDC.64 R10, c[0x0][0x380] ;  /* 0x0000e000ff0a7b82 */ /* 0x000e620000000a00 */
[----:B0-----:R-:W-:-:S03]  /*0980*/  IMAD.WIDE.U32 R2, R8, 0x4, R2 ;  /* 0x0000000408027825 */ /* 0x001fc600078e0002 */
[----:B------:R-:W-:Y:S02]  /*0990*/  MOV R6, R2 ;  /* 0x0000000200067202 */ /* 0x000fe40000000f00 */
[----:B------:R-:W-:-:S07]  /*09a0*/  MOV R5, R3 ;  /* 0x0000000300057202 */ /* 0x000fce0000000f00 */
.L_x_5:
[----:B-1----:R-:W-:Y:S01]  /*09b0*/  IMAD.WIDE R2, R7, 0x4, R10 ;  /* 0x0000000407027825 */ /* 0x002fe200078e020a */
[----:B------:R-:W-:-:S05]  /*09c0*/  MOV R4, R6 ;  /* 0x0000000600047202 */ /* 0x000fca0000000f00 */
[----:B------:R-:W2:Y:S04]  /*09d0*/  LDG.E R2, desc[UR16][R2.64] ;  /* 0x0000001002027981 */ /* 0x000ea8000c1e1900 */
[----:B------:R0:W2:Y:S01]  /*09e0*/  LDG.E R4, desc[UR16][R4.64] ;  /* 0x0000001004047981 */ /* 0x0000a2000c1e1900 */
[----:B------:R-:W-:Y:S01]  /*09f0*/  UIADD3 UR4, UPT, UPT, UR4, 0x1, URZ ;  /* 0x0000000104047890 */ /* 0x000fe2000fffe0ff */
[----:B------:R-:W-:Y:S02]  /*0a00*/  IADD3 R6, P0, PT, R6, 0x4, RZ ;  /* 0x0000000406067810 */ /* 0x000fe40007f1e0ff */
[----:B------:R-:W-:Y:S01]  /*0a10*/  IADD3 R7, PT, PT, R7, 0x1, RZ ;  /* 0x0000000107077810 */ /* 0x000fe20007ffe0ff */
[----:B------:R-:W-:Y:S01]  /*0a20*/  UISETP.NE.AND UP0, UPT, UR4, URZ, UPT ;  /* 0x000000ff0400728c */ /* 0x000fe2000bf05270 */
[----:B0-----:R-:W-:Y:S01]  /*0a30*/  IADD3.X R5, PT, PT, RZ, R5, RZ, P0, !PT ;  /* 0x00000005ff057210 */ /* 0x001fe200007fe4ff */
[----:B--2---:R-:W-:-:S07]  /*0a40*/  FFMA R15, R2, R4, R15 ;  /* 0x00000004020f7223 */ /* 0x004fce000000000f */
[----:B------:R-:W-:Y:S05]  /*0a50*/  BRA.U UP0, `(.L_x_5) ;  /* 0xfffffffd00d47547 */ /* 0x000fea000b83ffff */
.L_x_0:
[----:B------:R-:W0:Y:S02]  /*0a60*/  LDC.64 R2, c[0x0][0x390] ;  /* 0x0000e400ff027b82 */ /* 0x000e240000000a00 */
[----:B0-----:R-:W-:-:S05]  /*0a70*/  IMAD.WIDE R2, R0, 0x4, R2 ;  /* 0x0000000400027825 */ /* 0x001fca00078e0202 */
[----:B------:R-:W-:Y:S01]  /*0a80*/  STG.E desc[UR16][R2.64], R15 ;  /* 0x0000000f02007986 */ /* 0x000fe2000c101910 */
[----:B------:R-:W-:Y:S05]  /*0a90*/  EXIT ;  /* 0x000000000000794d */ /* 0x000fea0003800000 */
.L_x_6:
[----:B------:R-:W-:-:S00]  /*0aa0*/  BRA `(.L_x_6) ;  /* 0xfffffffc00fc7947 */ /* 0x000fc0000383ffff */
[----:B------:R-:W-:-:S00]  /*0ab0*/  NOP ;  /* 0x0000000000007918 */ /* 0x000fc00000000000 */
        /* <DEDUP_REMOVED lines=12> */
.L_x_7:


//--------------------- .nv.shared.reserved.0     --------------------------
	.section	.nv.shared.reserved.0,"aw",@nobits
	.weak		__nv_reservedSMEM_offset_0_alias
	.size		__nv_reservedSMEM_offset_0_alias, 0, 64
	.other		__nv_reservedSMEM_offset_0_alias,@"STO_CUDA_RESERVED_SHARED STV_DEFAULT"
__nv_reservedSMEM_offset_0_alias:
	.zero		0
	.zero		64


//--------------------- .nv.constant0._Z22gpu_matrix_vector_multPfS_S_ii --------------------------
	.section	.nv.constant0._Z22gpu_matrix_vector_multPfS_S_ii,"a",@progbits
	.sectionflags	@""
	.align	4
.nv.constant0._Z22gpu_matrix_vector_multPfS_S_ii:
	.zero		928


//--------------------- SYMBOLS --------------------------

	.type		.nv.reservedSmem.offset0,@object
	.size		.nv.reservedSmem.offset0,0x4
